//
// Generated by NVIDIA NVVM Compiler
//
// Compiler Build ID: CL-36424714
// Cuda compilation tools, release 13.0, V13.0.88
// Based on NVVM 20.0.0
//

.version 9.0
.target sm_100
.address_size 64

	// .globl	_Z26matrixVectorMultiplicationPdS_S_

.visible .entry _Z26matrixVectorMultiplicationPdS_S_(
	.param .u64 .ptr .align 1 _Z26matrixVectorMultiplicationPdS_S__param_0,
	.param .u64 .ptr .align 1 _Z26matrixVectorMultiplicationPdS_S__param_1,
	.param .u64 .ptr .align 1 _Z26matrixVectorMultiplicationPdS_S__param_2
)
{
	.reg .pred 	%p<2>;
	.reg .b32 	%r<6>;
	.reg .b64 	%rd<11>;
	.reg .b64 	%fd<10>;

	ld.param.u64 	%rd1, [_Z26matrixVectorMultiplicationPdS_S__param_0];
	ld.param.u64 	%rd2, [_Z26matrixVectorMultiplicationPdS_S__param_1];
	ld.param.u64 	%rd3, [_Z26matrixVectorMultiplicationPdS_S__param_2];
	mov.u32 	%r2, %ctaid.x;
	mov.u32 	%r3, %ntid.x;
	mov.u32 	%r4, %tid.x;
	mad.lo.s32 	%r1, %r2, %r3, %r4;
	setp.gt.s32 	%p1, %r1, 2;
	@%p1 bra 	$L__BB0_2;
	cvta.to.global.u64 	%rd4, %rd3;
	cvta.to.global.u64 	%rd5, %rd1;
	cvta.to.global.u64 	%rd6, %rd2;
	mul.lo.s32 	%r5, %r1, 3;
	mul.wide.s32 	%rd7, %r5, 8;
	add.s64 	%rd8, %rd5, %rd7;
	ld.global.f64 	%fd1, [%rd8];
	ld.global.f64 	%fd2, [%rd6];
	fma.rn.f64 	%fd3, %fd1, %fd2, 0d0000000000000000;
	ld.global.f64 	%fd4, [%rd8+8];
	ld.global.f64 	%fd5, [%rd6+8];
	fma.rn.f64 	%fd6, %fd4, %fd5, %fd3;
	ld.global.f64 	%fd7, [%rd8+16];
	ld.global.f64 	%fd8, [%rd6+16];
	fma.rn.f64 	%fd9, %fd7, %fd8, %fd6;
	mul.wide.s32 	%rd9, %r1, 8;
	add.s64 	%rd10, %rd4, %rd9;
	st.global.f64 	[%rd10], %fd9;
$L__BB0_2:
	ret;

}


// ===== COMPILED SASS (sm_100) =====

	.target	sm_100

	.elftype	@"ET_EXEC"


//--------------------- .note.nv.tkinfo           --------------------------
	.section	.note.nv.tkinfo,"",@"SHT_NOTE"
	.sectionflags	@"SHF_NOTE_NV_TKINFO"
	.tkinfo
        /*0018*/ 	.word	0x00000002
        /*0030*/ 	.string	""
        /*0030*/ 	.string	"ptxas"
        /*0030*/ 	.string	"Cuda compilation tools, release 13.0, V13.0.88"
        /*0030*/ 	.string	"Build cuda_13.0.r13.0/compiler.36424714_0"
        /*0030*/ 	.string	"-arch sm_100 -m 64 "



//--------------------- .note.nv.cuinfo           --------------------------
	.section	.note.nv.cuinfo,"",@"SHT_NOTE"
	.sectionflags	@"SHF_NOTE_NV_CUINFO"
        /*0018*/ 	.short	0x0002
        /*001a*/ 	.short	0x0064
        /*001c*/ 	.short	0x0082
	.zero		2


//--------------------- .nv.info                  --------------------------
	.section	.nv.info,"",@"SHT_CUDA_INFO"
	.align	4


	//----- nvinfo : EIATTR_REGCOUNT
	.align		4
        /*0000*/ 	.byte	0x04, 0x2f
        /*0002*/ 	.short	(.L_1 - .L_0)
	.align		4
.L_0:
        /*0004*/ 	.word	index@(_Z26matrixVectorMultiplicationPdS_S_)
        /*0008*/ 	.word	0x00000018


	//----- nvinfo : EIATTR_FRAME_SIZE
	.align		4
.L_1:
        /*000c*/ 	.byte	0x04, 0x11
        /*000e*/ 	.short	(.L_3 - .L_2)
	.align		4
.L_2:
        /*0010*/ 	.word	index@(_Z26matrixVectorMultiplicationPdS_S_)
        /*0014*/ 	.word	0x00000000


	//----- nvinfo : EIATTR_MIN_STACK_SIZE
	.align		4
.L_3:
        /*0018*/ 	.byte	0x04, 0x12
        /*001a*/ 	.short	(.L_5 - .L_4)
	.align		4
.L_4:
        /*001c*/ 	.word	index@(_Z26matrixVectorMultiplicationPdS_S_)
        /*0020*/ 	.word	0x00000000
.L_5:


//--------------------- .nv.compat                --------------------------
	.section	.nv.compat,"",@"SHT_CUDA_COMPAT_INFO"
	.align	4
        /*0000*/ 	.byte	0x02, 0x09, 0x00, 0x00, 0x02, 0x02, 0x01, 0x00, 0x02, 0x05, 0x05, 0x00, 0x03, 0x07, 0x01, 0x01
        /*0010*/ 	.byte	0x02, 0x03, 0x00, 0x00, 0x02, 0x06, 0x01, 0x00, 0x04, 0x0b, 0x08, 0x00, 0x01, 0x00, 0x00, 0x00
        /*0020*/ 	.byte	0x00, 0x00, 0x00, 0x00


//--------------------- .nv.info._Z26matrixVectorMultiplicationPdS_S_ --------------------------
	.section	.nv.info._Z26matrixVectorMultiplicationPdS_S_,"",@"SHT_CUDA_INFO"
	.sectionflags	@""
	.align	4


	//----- nvinfo : EIATTR_CUDA_API_VERSION
	.align		4
        /*0000*/ 	.byte	0x04, 0x37
        /*0002*/ 	.short	(.L_7 - .L_6)
.L_6:
        /*0004*/ 	.word	0x00000082


	//----- nvinfo : EIATTR_KPARAM_INFO
	.align		4
.L_7:
        /*0008*/ 	.byte	0x04, 0x17
        /*000a*/ 	.short	(.L_9 - .L_8)
.L_8:
        /*000c*/ 	.word	0x00000000
        /*0010*/ 	.short	0x0002
        /*0012*/ 	.short	0x0010
        /*0014*/ 	.byte	0x00, 0xf5, 0x21, 0x00


	//----- nvinfo : EIATTR_KPARAM_INFO
	.align		4
.L_9:
        /*0018*/ 	.byte	0x04, 0x17
        /*001a*/ 	.short	(.L_11 - .L_10)
.L_10:
        /*001c*/ 	.word	0x00000000
        /*0020*/ 	.short	0x0001
        /*0022*/ 	.short	0x0008
        /*0024*/ 	.byte	0x00, 0xf5, 0x21, 0x00


	//----- nvinfo : EIATTR_KPARAM_INFO
	.align		4
.L_11:
        /*0028*/ 	.byte	0x04, 0x17
        /*002a*/ 	.short	(.L_13 - .L_12)
.L_12:
        /*002c*/ 	.word	0x00000000
        /*0030*/ 	.short	0x0000
        /*0032*/ 	.short	0x0000
        /*0034*/ 	.byte	0x00, 0xf5, 0x21, 0x00


	//----- nvinfo : EIATTR_SPARSE_MMA_MASK
	.align		4
.L_13:
        /*0038*/ 	.byte	0x03, 0x50
        /*003a*/ 	.short	0x0000


	//----- nvinfo : EIATTR_MAXREG_COUNT
	.align		4
        /*003c*/ 	.byte	0x03, 0x1b
        /*003e*/ 	.short	0x00ff


	//----- nvinfo : EIATTR_MERCURY_ISA_VERSION
	.align		4
        /*0040*/ 	.byte	0x03, 0x5f
        /*0042*/ 	.short	0x0101


	//----- nvinfo : EIATTR_VRC_CTA_INIT_COUNT
	.align		4
        /*0044*/ 	.byte	0x02, 0x4a
	.zero		1
	.zero		1


	//----- nvinfo : EIATTR_EXIT_INSTR_OFFSETS
	.align		4
        /*0048*/ 	.byte	0x04, 0x1c
        /*004a*/ 	.short	(.L_15 - .L_14)


	//   ....[0]....
.L_14:
        /*004c*/ 	.word	0x00000060


	//   ....[1]....
        /*0050*/ 	.word	0x00000180


	//----- nvinfo : EIATTR_CBANK_PARAM_SIZE
	.align		4
.L_15:
        /*0054*/ 	.byte	0x03, 0x19
        /*0056*/ 	.short	0x0018


	//----- nvinfo : EIATTR_PARAM_CBANK
	.align		4
        /*0058*/ 	.byte	0x04, 0x0a
        /*005a*/ 	.short	(.L_17 - .L_16)
	.align		4
.L_16:
        /*005c*/ 	.word	index@(.nv.constant0._Z26matrixVectorMultiplicationPdS_S_)
        /*0060*/ 	.short	0x0380
        /*0062*/ 	.short	0x0018


	//----- nvinfo : EIATTR_SW_WAR
	.align		4
.L_17:
        /*0064*/ 	.byte	0x04, 0x36
        /*0066*/ 	.short	(.L_19 - .L_18)
.L_18:
        /*0068*/ 	.word	0x00000008
.L_19:


//--------------------- .nv.callgraph             --------------------------
	.section	.nv.callgraph,"",@"SHT_CUDA_CALLGRAPH"
	.align	4
	.sectionentsize	8
	.align		4
        /*0000*/ 	.word	0x00000000
	.align		4
        /*0004*/ 	.word	0xffffffff
	.align		4
        /*0008*/ 	.word	0x00000000
	.align		4
        /*000c*/ 	.word	0xfffffffe
	.align		4
        /*0010*/ 	.word	0x00000000
	.align		4
        /*0014*/ 	.word	0xfffffffd
	.align		4
        /*0018*/ 	.word	0x00000000
	.align		4
        /*001c*/ 	.word	0xfffffffc


//--------------------- .text._Z26matrixVectorMultiplicationPdS_S_ --------------------------
	.section	.text._Z26matrixVectorMultiplicationPdS_S_,"ax",@progbits
	.align	128
        .global         _Z26matrixVectorMultiplicationPdS_S_
        .type           _Z26matrixVectorMultiplicationPdS_S_,@function
        .size           _Z26matrixVectorMultiplicationPdS_S_,(.L_x_1 - _Z26matrixVectorMultiplicationPdS_S_)
        .other          _Z26matrixVectorMultiplicationPdS_S_,@"STO_CUDA_ENTRY STV_DEFAULT"
_Z26matrixVectorMultiplicationPdS_S_:
.text._Z26matrixVectorMultiplicationPdS_S_:
[----:B------:R-:W-:Y:S01]  /*0000*/  LDC R1, c[0x0][0x37c] ;  /* 0x0000df00ff017b82 */ /* 0x000fe20000000800 */
[----:B------:R-:W0:Y:S07]  /*0010*/  S2R R0, SR_TID.X ;  /* 0x0000000000007919 */ /* 0x000e2e0000002100 */
[----:B------:R-:W0:Y:S08]  /*0020*/  S2UR UR4, SR_CTAID.X ;  /* 0x00000000000479c3 */ /* 0x000e300000002500 */
[----:B------:R-:W0:Y:S02]  /*0030*/  LDC R21, c[0x0][0x360] ;  /* 0x0000d800ff157b82 */ /* 0x000e240000000800 */
[----:B0-----:R-:W-:-:S05]  /*0040*/  IMAD R21, R21, UR4, R0 ;  /* 0x0000000415157c24 */ /* 0x001fca000f8e0200 */
[----:B------:R-:W-:-:S13]  /*0050*/  ISETP.GT.AND P0, PT, R21, 0x2, PT ;  /* 0x000000021500780c */ /* 0x000fda0003f04270 */
[----:B------:R-:W-:Y:S05]  /*0060*/  @P0 EXIT ;  /* 0x000000000000094d */ /* 0x000fea0003800000 */
[----:B------:R-:W0:Y:S01]  /*0070*/  LDC.64 R2, c[0x0][0x380] ;  /* 0x0000e000ff027b82 */ /* 0x000e220000000a00 */
[----:B------:R-:W1:Y:S01]  /*0080*/  LDCU.64 UR4, c[0x0][0x358] ;  /* 0x00006b00ff0477ac */ /* 0x000e620008000a00 */
[----:B------:R-:W-:-:S06]  /*0090*/  LEA R5, R21, R21, 0x1 ;  /* 0x0000001515057211 */ /* 0x000fcc00078e08ff */
[----:B------:R-:W2:Y:S08]  /*00a0*/  LDC.64 R6, c[0x0][0x388] ;  /* 0x0000e200ff067b82 */ /* 0x000eb00000000a00 */
[----:B------:R-:W3:Y:S01]  /*00b0*/  LDC.64 R18, c[0x0][0x390] ;  /* 0x0000e400ff127b82 */ /* 0x000ee20000000a00 */
[----:B0-----:R-:W-:-:S05]  /*00c0*/  IMAD.WIDE R2, R5, 0x8, R2 ;  /* 0x0000000805027825 */ /* 0x001fca00078e0202 */
[----:B-1----:R-:W4:Y:S04]  /*00d0*/  LDG.E.64 R4, desc[UR4][R2.64] ;  /* 0x0000000402047981 */ /* 0x002f28000c1e1b00 */
[----:B--2---:R-:W4:Y:S04]  /*00e0*/  LDG.E.64 R8, desc[UR4][R6.64] ;  /* 0x0000000406087981 */ /* 0x004f28000c1e1b00 */
[----:B------:R-:W2:Y:S04]  /*00f0*/  LDG.E.64 R12, desc[UR4][R6.64+0x8] ;  /* 0x00000804060c7981 */ /* 0x000ea8000c1e1b00 */
[----:B------:R-:W2:Y:S04]  /*0100*/  LDG.E.64 R10, desc[UR4][R2.64+0x8] ;  /* 0x00000804020a7981 */ /* 0x000ea8000c1e1b00 */
[----:B------:R-:W5:Y:S04]  /*0110*/  LDG.E.64 R16, desc[UR4][R6.64+0x10] ;  /* 0x0000100406107981 */ /* 0x000f68000c1e1b00 */
[----:B------:R-:W5:Y:S01]  /*0120*/  LDG.E.64 R14, desc[UR4][R2.64+0x10] ;  /* 0x00001004020e7981 */ /* 0x000f62000c1e1b00 */
[----:B----4-:R-:W-:-:S08]  /*0130*/  DFMA R4, R4, R8, RZ ;  /* 0x000000080404722b */ /* 0x010fd000000000ff */
[----:B--2---:R-:W-:Y:S01]  /*0140*/  DFMA R4, R10, R12, R4 ;  /* 0x0000000c0a04722b */ /* 0x004fe20000000004 */
[----:B---3--:R-:W-:-:S07]  /*0150*/  IMAD.WIDE R8, R21, 0x8, R18 ;  /* 0x0000000815087825 */ /* 0x008fce00078e0212 */
[----:B-----5:R-:W-:-:S07]  /*0160*/  DFMA R4, R14, R16, R4 ;  /* 0x000000100e04722b */ /* 0x020fce0000000004 */
[----:B------:R-:W-:Y:S01]  /*0170*/  STG.E.64 desc[UR4][R8.64], R4 ;  /* 0x0000000408007986 */ /* 0x000fe2000c101b04 */
[----:B------:R-:W-:Y:S05]  /*0180*/  EXIT ;  /* 0x000000000000794d */ /* 0x000fea0003800000 */
.L_x_0:
[----:B------:R-:W-:-:S00]  /*0190*/  BRA `(.L_x_0) ;  /* 0xfffffffc00fc7947 */ /* 0x000fc0000383ffff */
[----:B------:R-:W-:-:S00]  /*01a0*/  NOP ;  /* 0x0000000000007918 */ /* 0x000fc00000000000 */
        /* <DEDUP_REMOVED lines=13> */
.L_x_1:


//--------------------- .nv.shared.reserved.0     --------------------------
	.section	.nv.shared.reserved.0,"aw",@nobits
	.weak		__nv_reservedSMEM_offset_0_alias
	.size		__nv_reservedSMEM_offset_0_alias, 0, 64
	.other		__nv_reservedSMEM_offset_0_alias,@"STO_CUDA_RESERVED_SHARED STV_DEFAULT"
__nv_reservedSMEM_offset_0_alias:
	.zero		0
	.zero		64


//--------------------- .nv.constant0._Z26matrixVectorMultiplicationPdS_S_ --------------------------
	.section	.nv.constant0._Z26matrixVectorMultiplicationPdS_S_,"a",@progbits
	.sectionflags	@""
	.align	4
.nv.constant0._Z26matrixVectorMultiplicationPdS_S_:
	.zero		920


//--------------------- SYMBOLS --------------------------

	.type		.nv.reservedSmem.offset0,@object
	.size		.nv.reservedSmem.offset0,0x4
